//
// Generated by NVIDIA NVVM Compiler
//
// Compiler Build ID: CL-36424714
// Cuda compilation tools, release 13.0, V13.0.88
// Based on NVVM 20.0.0
//

.version 9.0
.target sm_100
.address_size 64

	// .globl	_Z19add_rows_gpu_kernelPfS_ii

.visible .entry _Z19add_rows_gpu_kernelPfS_ii(
	.param .u64 .ptr .align 1 _Z19add_rows_gpu_kernelPfS_ii_param_0,
	.param .u64 .ptr .align 1 _Z19add_rows_gpu_kernelPfS_ii_param_1,
	.param .u32 _Z19add_rows_gpu_kernelPfS_ii_param_2,
	.param .u32 _Z19add_rows_gpu_kernelPfS_ii_param_3
)
{
	.reg .pred 	%p<13>;
	.reg .b32 	%r<40>;
	.reg .b32 	%f<71>;
	.reg .b64 	%rd<16>;

	ld.param.u64 	%rd5, [_Z19add_rows_gpu_kernelPfS_ii_param_0];
	ld.param.u64 	%rd4, [_Z19add_rows_gpu_kernelPfS_ii_param_1];
	ld.param.u32 	%r24, [_Z19add_rows_gpu_kernelPfS_ii_param_2];
	ld.param.u32 	%r23, [_Z19add_rows_gpu_kernelPfS_ii_param_3];
	cvta.to.global.u64 	%rd1, %rd5;
	mov.u32 	%r25, %ctaid.x;
	shl.b32 	%r26, %r25, 10;
	mov.u32 	%r27, %tid.x;
	or.b32  	%r1, %r26, %r27;
	mov.u32 	%r28, %tid.y;
	setp.ge.s32 	%p1, %r1, %r24;
	setp.ne.s32 	%p2, %r28, 0;
	or.pred  	%p3, %p2, %p1;
	@%p3 bra 	$L__BB0_14;
	cvta.to.global.u64 	%rd6, %rd4;
	mul.wide.s32 	%rd7, %r1, 4;
	add.s64 	%rd2, %rd6, %rd7;
	mov.b32 	%r29, 0;
	st.global.u32 	[%rd2], %r29;
	setp.lt.s32 	%p4, %r23, 1;
	@%p4 bra 	$L__BB0_14;
	mul.lo.s32 	%r2, %r23, %r1;
	and.b32  	%r3, %r23, 15;
	setp.lt.u32 	%p5, %r23, 16;
	mov.b32 	%r36, 0;
	mov.f32 	%f67, 0f00000000;
	@%p5 bra 	$L__BB0_5;
	and.b32  	%r36, %r23, 2147483632;
	neg.s32 	%r34, %r36;
	add.s64 	%rd3, %rd1, 32;
	mov.f32 	%f67, 0f00000000;
	mov.u32 	%r33, %r2;
$L__BB0_4:
	.pragma "nounroll";
	mul.wide.s32 	%rd8, %r33, 4;
	add.s64 	%rd9, %rd3, %rd8;
	ld.global.f32 	%f12, [%rd9+-32];
	add.f32 	%f13, %f12, %f67;
	st.global.f32 	[%rd2], %f13;
	ld.global.f32 	%f14, [%rd9+-28];
	add.f32 	%f15, %f14, %f13;
	st.global.f32 	[%rd2], %f15;
	ld.global.f32 	%f16, [%rd9+-24];
	add.f32 	%f17, %f16, %f15;
	st.global.f32 	[%rd2], %f17;
	ld.global.f32 	%f18, [%rd9+-20];
	add.f32 	%f19, %f18, %f17;
	st.global.f32 	[%rd2], %f19;
	ld.global.f32 	%f20, [%rd9+-16];
	add.f32 	%f21, %f20, %f19;
	st.global.f32 	[%rd2], %f21;
	ld.global.f32 	%f22, [%rd9+-12];
	add.f32 	%f23, %f22, %f21;
	st.global.f32 	[%rd2], %f23;
	ld.global.f32 	%f24, [%rd9+-8];
	add.f32 	%f25, %f24, %f23;
	st.global.f32 	[%rd2], %f25;
	ld.global.f32 	%f26, [%rd9+-4];
	add.f32 	%f27, %f26, %f25;
	st.global.f32 	[%rd2], %f27;
	ld.global.f32 	%f28, [%rd9];
	add.f32 	%f29, %f28, %f27;
	st.global.f32 	[%rd2], %f29;
	ld.global.f32 	%f30, [%rd9+4];
	add.f32 	%f31, %f30, %f29;
	st.global.f32 	[%rd2], %f31;
	ld.global.f32 	%f32, [%rd9+8];
	add.f32 	%f33, %f32, %f31;
	st.global.f32 	[%rd2], %f33;
	ld.global.f32 	%f34, [%rd9+12];
	add.f32 	%f35, %f34, %f33;
	st.global.f32 	[%rd2], %f35;
	ld.global.f32 	%f36, [%rd9+16];
	add.f32 	%f37, %f36, %f35;
	st.global.f32 	[%rd2], %f37;
	ld.global.f32 	%f38, [%rd9+20];
	add.f32 	%f39, %f38, %f37;
	st.global.f32 	[%rd2], %f39;
	ld.global.f32 	%f40, [%rd9+24];
	add.f32 	%f41, %f40, %f39;
	st.global.f32 	[%rd2], %f41;
	ld.global.f32 	%f42, [%rd9+28];
	add.f32 	%f67, %f42, %f41;
	st.global.f32 	[%rd2], %f67;
	add.s32 	%r34, %r34, 16;
	add.s32 	%r33, %r33, 16;
	setp.ne.s32 	%p6, %r34, 0;
	@%p6 bra 	$L__BB0_4;
$L__BB0_5:
	setp.eq.s32 	%p7, %r3, 0;
	@%p7 bra 	$L__BB0_14;
	and.b32  	%r11, %r23, 7;
	setp.lt.u32 	%p8, %r3, 8;
	@%p8 bra 	$L__BB0_8;
	add.s32 	%r31, %r36, %r2;
	mul.wide.s32 	%rd10, %r31, 4;
	add.s64 	%rd11, %rd1, %rd10;
	ld.global.f32 	%f43, [%rd11];
	add.f32 	%f44, %f43, %f67;
	st.global.f32 	[%rd2], %f44;
	ld.global.f32 	%f45, [%rd11+4];
	add.f32 	%f46, %f45, %f44;
	st.global.f32 	[%rd2], %f46;
	ld.global.f32 	%f47, [%rd11+8];
	add.f32 	%f48, %f47, %f46;
	st.global.f32 	[%rd2], %f48;
	ld.global.f32 	%f49, [%rd11+12];
	add.f32 	%f50, %f49, %f48;
	st.global.f32 	[%rd2], %f50;
	ld.global.f32 	%f51, [%rd11+16];
	add.f32 	%f52, %f51, %f50;
	st.global.f32 	[%rd2], %f52;
	ld.global.f32 	%f53, [%rd11+20];
	add.f32 	%f54, %f53, %f52;
	st.global.f32 	[%rd2], %f54;
	ld.global.f32 	%f55, [%rd11+24];
	add.f32 	%f56, %f55, %f54;
	st.global.f32 	[%rd2], %f56;
	ld.global.f32 	%f57, [%rd11+28];
	add.f32 	%f67, %f57, %f56;
	st.global.f32 	[%rd2], %f67;
	add.s32 	%r36, %r36, 8;
$L__BB0_8:
	setp.eq.s32 	%p9, %r11, 0;
	@%p9 bra 	$L__BB0_14;
	and.b32  	%r14, %r23, 3;
	setp.lt.u32 	%p10, %r11, 4;
	@%p10 bra 	$L__BB0_11;
	add.s32 	%r32, %r36, %r2;
	mul.wide.s32 	%rd12, %r32, 4;
	add.s64 	%rd13, %rd1, %rd12;
	ld.global.f32 	%f58, [%rd13];
	add.f32 	%f59, %f58, %f67;
	st.global.f32 	[%rd2], %f59;
	ld.global.f32 	%f60, [%rd13+4];
	add.f32 	%f61, %f60, %f59;
	st.global.f32 	[%rd2], %f61;
	ld.global.f32 	%f62, [%rd13+8];
	add.f32 	%f63, %f62, %f61;
	st.global.f32 	[%rd2], %f63;
	ld.global.f32 	%f64, [%rd13+12];
	add.f32 	%f67, %f64, %f63;
	st.global.f32 	[%rd2], %f67;
	add.s32 	%r36, %r36, 4;
$L__BB0_11:
	setp.eq.s32 	%p11, %r14, 0;
	@%p11 bra 	$L__BB0_14;
	add.s32 	%r39, %r36, %r2;
	neg.s32 	%r38, %r14;
$L__BB0_13:
	.pragma "nounroll";
	mul.wide.s32 	%rd14, %r39, 4;
	add.s64 	%rd15, %rd1, %rd14;
	ld.global.f32 	%f65, [%rd15];
	add.f32 	%f67, %f65, %f67;
	st.global.f32 	[%rd2], %f67;
	add.s32 	%r39, %r39, 1;
	add.s32 	%r38, %r38, 1;
	setp.ne.s32 	%p12, %r38, 0;
	@%p12 bra 	$L__BB0_13;
$L__BB0_14:
	ret;

}


// ===== COMPILED SASS (sm_100) =====

	.target	sm_100

	.elftype	@"ET_EXEC"


//--------------------- .note.nv.tkinfo           --------------------------
	.section	.note.nv.tkinfo,"",@"SHT_NOTE"
	.sectionflags	@"SHF_NOTE_NV_TKINFO"
	.tkinfo
        /*0018*/ 	.word	0x00000002
        /*0030*/ 	.string	""
        /*0030*/ 	.string	"ptxas"
        /*0030*/ 	.string	"Cuda compilation tools, release 13.0, V13.0.88"
        /*0030*/ 	.string	"Build cuda_13.0.r13.0/compiler.36424714_0"
        /*0030*/ 	.string	"-arch sm_100 -m 64 "



//--------------------- .note.nv.cuinfo           --------------------------
	.section	.note.nv.cuinfo,"",@"SHT_NOTE"
	.sectionflags	@"SHF_NOTE_NV_CUINFO"
        /*0018*/ 	.short	0x0002
        /*001a*/ 	.short	0x0064
        /*001c*/ 	.short	0x0082
	.zero		2


//--------------------- .nv.info                  --------------------------
	.section	.nv.info,"",@"SHT_CUDA_INFO"
	.align	4


	//----- nvinfo : EIATTR_REGCOUNT
	.align		4
        /*0000*/ 	.byte	0x04, 0x2f
        /*0002*/ 	.short	(.L_1 - .L_0)
	.align		4
.L_0:
        /*0004*/ 	.word	index@(_Z19add_rows_gpu_kernelPfS_ii)
        /*0008*/ 	.word	0x00000016


	//----- nvinfo : EIATTR_FRAME_SIZE
	.align		4
.L_1:
        /*000c*/ 	.byte	0x04, 0x11
        /*000e*/ 	.short	(.L_3 - .L_2)
	.align		4
.L_2:
        /*0010*/ 	.word	index@(_Z19add_rows_gpu_kernelPfS_ii)
        /*0014*/ 	.word	0x00000000


	//----- nvinfo : EIATTR_MIN_STACK_SIZE
	.align		4
.L_3:
        /*0018*/ 	.byte	0x04, 0x12
        /*001a*/ 	.short	(.L_5 - .L_4)
	.align		4
.L_4:
        /*001c*/ 	.word	index@(_Z19add_rows_gpu_kernelPfS_ii)
        /*0020*/ 	.word	0x00000000
.L_5:


//--------------------- .nv.compat                --------------------------
	.section	.nv.compat,"",@"SHT_CUDA_COMPAT_INFO"
	.align	4
        /*0000*/ 	.byte	0x02, 0x09, 0x00, 0x00, 0x02, 0x02, 0x01, 0x00, 0x02, 0x05, 0x05, 0x00, 0x03, 0x07, 0x01, 0x01
        /*0010*/ 	.byte	0x02, 0x03, 0x00, 0x00, 0x02, 0x06, 0x01, 0x00, 0x04, 0x0b, 0x08, 0x00, 0x09, 0x00, 0x00, 0x00
        /*0020*/ 	.byte	0x00, 0x00, 0x00, 0x00


//--------------------- .nv.info._Z19add_rows_gpu_kernelPfS_ii --------------------------
	.section	.nv.info._Z19add_rows_gpu_kernelPfS_ii,"",@"SHT_CUDA_INFO"
	.sectionflags	@""
	.align	4


	//----- nvinfo : EIATTR_CUDA_API_VERSION
	.align		4
        /*0000*/ 	.byte	0x04, 0x37
        /*0002*/ 	.short	(.L_7 - .L_6)
.L_6:
        /*0004*/ 	.word	0x00000082


	//----- nvinfo : EIATTR_KPARAM_INFO
	.align		4
.L_7:
        /*0008*/ 	.byte	0x04, 0x17
        /*000a*/ 	.short	(.L_9 - .L_8)
.L_8:
        /*000c*/ 	.word	0x00000000
        /*0010*/ 	.short	0x0003
        /*0012*/ 	.short	0x0014
        /*0014*/ 	.byte	0x00, 0xf0, 0x11, 0x00


	//----- nvinfo : EIATTR_KPARAM_INFO
	.align		4
.L_9:
        /*0018*/ 	.byte	0x04, 0x17
        /*001a*/ 	.short	(.L_11 - .L_10)
.L_10:
        /*001c*/ 	.word	0x00000000
        /*0020*/ 	.short	0x0002
        /*0022*/ 	.short	0x0010
        /*0024*/ 	.byte	0x00, 0xf0, 0x11, 0x00


	//----- nvinfo : EIATTR_KPARAM_INFO
	.align		4
.L_11:
        /*0028*/ 	.byte	0x04, 0x17
        /*002a*/ 	.short	(.L_13 - .L_12)
.L_12:
        /*002c*/ 	.word	0x00000000
        /*0030*/ 	.short	0x0001
        /*0032*/ 	.short	0x0008
        /*0034*/ 	.byte	0x00, 0xf5, 0x21, 0x00


	//----- nvinfo : EIATTR_KPARAM_INFO
	.align		4
.L_13:
        /*0038*/ 	.byte	0x04, 0x17
        /*003a*/ 	.short	(.L_15 - .L_14)
.L_14:
        /*003c*/ 	.word	0x00000000
        /*0040*/ 	.short	0x0000
        /*0042*/ 	.short	0x0000
        /*0044*/ 	.byte	0x00, 0xf5, 0x21, 0x00


	//----- nvinfo : EIATTR_SPARSE_MMA_MASK
	.align		4
.L_15:
        /*0048*/ 	.byte	0x03, 0x50
        /*004a*/ 	.short	0x0000


	//----- nvinfo : EIATTR_MAXREG_COUNT
	.align		4
        /*004c*/ 	.byte	0x03, 0x1b
        /*004e*/ 	.short	0x00ff


	//----- nvinfo : EIATTR_MERCURY_ISA_VERSION
	.align		4
        /*0050*/ 	.byte	0x03, 0x5f
        /*0052*/ 	.short	0x0101


	//----- nvinfo : EIATTR_VRC_CTA_INIT_COUNT
	.align		4
        /*0054*/ 	.byte	0x02, 0x4a
	.zero		1
	.zero		1


	//----- nvinfo : EIATTR_EXIT_INSTR_OFFSETS
	.align		4
        /*0058*/ 	.byte	0x04, 0x1c
        /*005a*/ 	.short	(.L_17 - .L_16)


	//   ....[0]....
.L_16:
        /*005c*/ 	.word	0x00000090


	//   ....[1]....
        /*0060*/ 	.word	0x00000100


	//   ....[2]....
        /*0064*/ 	.word	0x00000560


	//   ....[3]....
        /*0068*/ 	.word	0x00000770


	//   ....[4]....
        /*006c*/ 	.word	0x000008c0


	//   ....[5]....
        /*0070*/ 	.word	0x00000980


	//----- nvinfo : EIATTR_CBANK_PARAM_SIZE
	.align		4
.L_17:
        /*0074*/ 	.byte	0x03, 0x19
        /*0076*/ 	.short	0x0018


	//----- nvinfo : EIATTR_PARAM_CBANK
	.align		4
        /*0078*/ 	.byte	0x04, 0x0a
        /*007a*/ 	.short	(.L_19 - .L_18)
	.align		4
.L_18:
        /*007c*/ 	.word	index@(.nv.constant0._Z19add_rows_gpu_kernelPfS_ii)
        /*0080*/ 	.short	0x0380
        /*0082*/ 	.short	0x0018


	//----- nvinfo : EIATTR_SW_WAR
	.align		4
.L_19:
        /*0084*/ 	.byte	0x04, 0x36
        /*0086*/ 	.short	(.L_21 - .L_20)
.L_20:
        /*0088*/ 	.word	0x00000008
.L_21:


//--------------------- .nv.callgraph             --------------------------
	.section	.nv.callgraph,"",@"SHT_CUDA_CALLGRAPH"
	.align	4
	.sectionentsize	8
	.align		4
        /*0000*/ 	.word	0x00000000
	.align		4
        /*0004*/ 	.word	0xffffffff
	.align		4
        /*0008*/ 	.word	0x00000000
	.align		4
        /*000c*/ 	.word	0xfffffffe
	.align		4
        /*0010*/ 	.word	0x00000000
	.align		4
        /*0014*/ 	.word	0xfffffffd
	.align		4
        /*0018*/ 	.word	0x00000000
	.align		4
        /*001c*/ 	.word	0xfffffffc


//--------------------- .text._Z19add_rows_gpu_kernelPfS_ii --------------------------
	.section	.text._Z19add_rows_gpu_kernelPfS_ii,"ax",@progbits
	.align	128
        .global         _Z19add_rows_gpu_kernelPfS_ii
        .type           _Z19add_rows_gpu_kernelPfS_ii,@function
        .size           _Z19add_rows_gpu_kernelPfS_ii,(.L_x_6 - _Z19add_rows_gpu_kernelPfS_ii)
        .other          _Z19add_rows_gpu_kernelPfS_ii,@"STO_CUDA_ENTRY STV_DEFAULT"
_Z19add_rows_gpu_kernelPfS_ii:
.text._Z19add_rows_gpu_kernelPfS_ii:
[----:B------:R-:W-:Y:S01]  /*0000*/  LDC R1, c[0x0][0x37c] ;  /* 0x0000df00ff017b82 */ /* 0x000fe20000000800 */
[----:B------:R-:W0:Y:S07]  /*0010*/  S2R R5, SR_TID.X ;  /* 0x0000000000057919 */ /* 0x000e2e0000002100 */
[----:B------:R-:W1:Y:S01]  /*0020*/  S2UR UR4, SR_CTAID.X ;  /* 0x00000000000479c3 */ /* 0x000e620000002500 */
[----:B------:R-:W2:Y:S01]  /*0030*/  LDCU UR5, c[0x0][0x390] ;  /* 0x00007200ff0577ac */ /* 0x000ea20008000800 */
[----:B------:R-:W3:Y:S01]  /*0040*/  S2R R0, SR_TID.Y ;  /* 0x0000000000007919 */ /* 0x000ee20000002200 */
[----:B-1----:R-:W-:-:S06]  /*0050*/  USHF.L.U32 UR4, UR4, 0xa, URZ ;  /* 0x0000000a04047899 */ /* 0x002fcc00080006ff */
[----:B0-----:R-:W-:-:S04]  /*0060*/  LOP3.LUT R5, R5, UR4, RZ, 0xfc, !PT ;  /* 0x0000000405057c12 */ /* 0x001fc8000f8efcff */
[----:B--2---:R-:W-:-:S04]  /*0070*/  ISETP.GE.AND P0, PT, R5, UR5, PT ;  /* 0x0000000505007c0c */ /* 0x004fc8000bf06270 */
[----:B---3--:R-:W-:-:S13]  /*0080*/  ISETP.NE.OR P0, PT, R0, RZ, P0 ;  /* 0x000000ff0000720c */ /* 0x008fda0000705670 */
[----:B------:R-:W-:Y:S05]  /*0090*/  @P0 EXIT ;  /* 0x000000000000094d */ /* 0x000fea0003800000 */
[----:B------:R-:W0:Y:S01]  /*00a0*/  LDC R6, c[0x0][0x394] ;  /* 0x0000e500ff067b82 */ /* 0x000e220000000800 */
[----:B------:R-:W1:Y:S07]  /*00b0*/  LDCU.64 UR6, c[0x0][0x358] ;  /* 0x00006b00ff0677ac */ /* 0x000e6e0008000a00 */
[----:B------:R-:W2:Y:S01]  /*00c0*/  LDC.64 R2, c[0x0][0x388] ;  /* 0x0000e200ff027b82 */ /* 0x000ea20000000a00 */
[----:B0-----:R-:W-:Y:S01]  /*00d0*/  ISETP.GE.AND P0, PT, R6, 0x1, PT ;  /* 0x000000010600780c */ /* 0x001fe20003f06270 */
[----:B--2---:R-:W-:-:S05]  /*00e0*/  IMAD.WIDE R2, R5, 0x4, R2 ;  /* 0x0000000405027825 */ /* 0x004fca00078e0202 */
[----:B-1----:R0:W-:Y:S07]  /*00f0*/  STG.E desc[UR6][R2.64], RZ ;  /* 0x000000ff02007986 */ /* 0x0021ee000c101906 */
[----:B------:R-:W-:Y:S05]  /*0100*/  @!P0 EXIT ;  /* 0x000000000000894d */ /* 0x000fea0003800000 */
[C---:B------:R-:W-:Y:S01]  /*0110*/  ISETP.GE.U32.AND P1, PT, R6.reuse, 0x10, PT ;  /* 0x000000100600780c */ /* 0x040fe20003f26070 */
[----:B------:R-:W-:Y:S01]  /*0120*/  HFMA2 R7, -RZ, RZ, 0, 0 ;  /* 0x00000000ff077431 */ /* 0x000fe200000001ff */
[----:B------:R-:W-:Y:S01]  /*0130*/  LOP3.LUT R12, R6, 0xf, RZ, 0xc0, !PT ;  /* 0x0000000f060c7812 */ /* 0x000fe200078ec0ff */
[----:B------:R-:W-:Y:S01]  /*0140*/  IMAD R0, R5, R6, RZ ;  /* 0x0000000605007224 */ /* 0x000fe200078e02ff */
[----:B------:R-:W-:Y:S02]  /*0150*/  MOV R11, RZ ;  /* 0x000000ff000b7202 */ /* 0x000fe40000000f00 */
[----:B------:R-:W-:-:S07]  /*0160*/  ISETP.NE.AND P0, PT, R12, RZ, PT ;  /* 0x000000ff0c00720c */ /* 0x000fce0003f05270 */
[----:B------:R-:W-:Y:S06]  /*0170*/  @!P1 BRA `(.L_x_0) ;  /* 0x0000000000f89947 */ /* 0x000fec0003800000 */
[----:B------:R-:W1:Y:S01]  /*0180*/  LDCU.64 UR4, c[0x0][0x380] ;  /* 0x00007000ff0477ac */ /* 0x000e620008000a00 */
[----:B------:R-:W-:Y:S02]  /*0190*/  LOP3.LUT R7, R6, 0x7ffffff0, RZ, 0xc0, !PT ;  /* 0x7ffffff006077812 */ /* 0x000fe400078ec0ff */
[----:B------:R-:W-:Y:S02]  /*01a0*/  MOV R11, RZ ;  /* 0x000000ff000b7202 */ /* 0x000fe40000000f00 */
[----:B------:R-:W-:Y:S02]  /*01b0*/  MOV R9, R0 ;  /* 0x0000000000097202 */ /* 0x000fe40000000f00 */
[----:B------:R-:W-:Y:S01]  /*01c0*/  IADD3 R8, PT, PT, -R7, RZ, RZ ;  /* 0x000000ff07087210 */ /* 0x000fe20007ffe1ff */
[----:B-1----:R-:W-:-:S04]  /*01d0*/  UIADD3 UR4, UP0, UPT, UR4, 0x20, URZ ;  /* 0x0000002004047890 */ /* 0x002fc8000ff1e0ff */
[----:B------:R-:W-:-:S12]  /*01e0*/  UIADD3.X UR5, UPT, UPT, URZ, UR5, URZ, UP0, !UPT ;  /* 0x00000005ff057290 */ /* 0x000fd800087fe4ff */
.L_x_1:
[----:B------:R-:W-:Y:S02]  /*01f0*/  MOV R4, UR4 ;  /* 0x0000000400047c02 */ /* 0x000fe40008000f00 */
[----:B------:R-:W-:-:S03]  /*0200*/  MOV R5, UR5 ;  /* 0x0000000500057c02 */ /* 0x000fc60008000f00 */
[----:B------:R-:W-:-:S05]  /*0210*/  IMAD.WIDE R4, R9, 0x4, R4 ;  /* 0x0000000409047825 */ /* 0x000fca00078e0204 */
[----:B------:R-:W2:Y:S02]  /*0220*/  LDG.E R10, desc[UR6][R4.64+-0x20] ;  /* 0xffffe006040a7981 */ /* 0x000ea4000c1e1900 */
[----:B--23--:R-:W-:-:S05]  /*0230*/  FADD R11, R10, R11 ;  /* 0x0000000b0a0b7221 */ /* 0x00cfca0000000000 */
[----:B------:R1:W-:Y:S04]  /*0240*/  STG.E desc[UR6][R2.64], R11 ;  /* 0x0000000b02007986 */ /* 0x0003e8000c101906 */
[----:B------:R-:W2:Y:S02]  /*0250*/  LDG.E R10, desc[UR6][R4.64+-0x1c] ;  /* 0xffffe406040a7981 */ /* 0x000ea4000c1e1900 */
[----:B--2---:R-:W-:-:S05]  /*0260*/  FADD R13, R11, R10 ;  /* 0x0000000a0b0d7221 */ /* 0x004fca0000000000 */
[----:B------:R2:W-:Y:S04]  /*0270*/  STG.E desc[UR6][R2.64], R13 ;  /* 0x0000000d02007986 */ /* 0x0005e8000c101906 */
[----:B------:R-:W3:Y:S02]  /*0280*/  LDG.E R10, desc[UR6][R4.64+-0x18] ;  /* 0xffffe806040a7981 */ /* 0x000ee4000c1e1900 */
[----:B---3--:R-:W-:-:S05]  /*0290*/  FADD R15, R13, R10 ;  /* 0x0000000a0d0f7221 */ /* 0x008fca0000000000 */
[----:B------:R3:W-:Y:S04]  /*02a0*/  STG.E desc[UR6][R2.64], R15 ;  /* 0x0000000f02007986 */ /* 0x0007e8000c101906 */
[----:B------:R-:W4:Y:S02]  /*02b0*/  LDG.E R10, desc[UR6][R4.64+-0x14] ;  /* 0xffffec06040a7981 */ /* 0x000f24000c1e1900 */
[----:B----4-:R-:W-:-:S05]  /*02c0*/  FADD R17, R15, R10 ;  /* 0x0000000a0f117221 */ /* 0x010fca0000000000 */
[----:B------:R4:W-:Y:S04]  /*02d0*/  STG.E desc[UR6][R2.64], R17 ;  /* 0x0000001102007986 */ /* 0x0009e8000c101906 */
[----:B------:R-:W1:Y:S02]  /*02e0*/  LDG.E R10, desc[UR6][R4.64+-0x10] ;  /* 0xfffff006040a7981 */ /* 0x000e64000c1e1900 */
[----:B-1----:R-:W-:-:S05]  /*02f0*/  FADD R11, R17, R10 ;  /* 0x0000000a110b7221 */ /* 0x002fca0000000000 */
        /* <DEDUP_REMOVED lines=12> */
[----:B------:R-:W-:Y:S04]  /*03c0*/  STG.E desc[UR6][R2.64], R11 ;  /* 0x0000000b02007986 */ /* 0x000fe8000c101906 */
        /* <DEDUP_REMOVED lines=9> */
[----:B------:R-:W4:Y:S02]  /*0460*/  LDG.E R10, desc[UR6][R4.64+0x10] ;  /* 0x00001006040a7981 */ /* 0x000f24000c1e1900 */
[----:B----4-:R-:W-:-:S05]  /*0470*/  FADD R19, R17, R10 ;  /* 0x0000000a11137221 */ /* 0x010fca0000000000 */
[----:B------:R3:W-:Y:S04]  /*0480*/  STG.E desc[UR6][R2.64], R19 ;  /* 0x0000001302007986 */ /* 0x0007e8000c101906 */
[----:B------:R-:W1:Y:S02]  /*0490*/  LDG.E R10, desc[UR6][R4.64+0x14] ;  /* 0x00001406040a7981 */ /* 0x000e64000c1e1900 */
[----:B-1----:R-:W-:-:S05]  /*04a0*/  FADD R13, R19, R10 ;  /* 0x0000000a130d7221 */ /* 0x002fca0000000000 */
[----:B------:R3:W-:Y:S04]  /*04b0*/  STG.E desc[UR6][R2.64], R13 ;  /* 0x0000000d02007986 */ /* 0x0007e8000c101906 */
[----:B------:R-:W2:Y:S01]  /*04c0*/  LDG.E R10, desc[UR6][R4.64+0x18] ;  /* 0x00001806040a7981 */ /* 0x000ea2000c1e1900 */
[----:B------:R-:W-:Y:S01]  /*04d0*/  IADD3 R8, PT, PT, R8, 0x10, RZ ;  /* 0x0000001008087810 */ /* 0x000fe20007ffe0ff */
[----:B--2---:R-:W-:-:S05]  /*04e0*/  FADD R15, R13, R10 ;  /* 0x0000000a0d0f7221 */ /* 0x004fca0000000000 */
[----:B------:R3:W-:Y:S04]  /*04f0*/  STG.E desc[UR6][R2.64], R15 ;  /* 0x0000000f02007986 */ /* 0x0007e8000c101906 */
[----:B------:R-:W2:Y:S01]  /*0500*/  LDG.E R10, desc[UR6][R4.64+0x1c] ;  /* 0x00001c06040a7981 */ /* 0x000ea2000c1e1900 */
[----:B------:R-:W-:Y:S02]  /*0510*/  ISETP.NE.AND P1, PT, R8, RZ, PT ;  /* 0x000000ff0800720c */ /* 0x000fe40003f25270 */
[----:B------:R-:W-:Y:S01]  /*0520*/  IADD3 R9, PT, PT, R9, 0x10, RZ ;  /* 0x0000001009097810 */ /* 0x000fe20007ffe0ff */
[----:B--2---:R-:W-:-:S05]  /*0530*/  FADD R11, R15, R10 ;  /* 0x0000000a0f0b7221 */ /* 0x004fca0000000000 */
[----:B------:R3:W-:Y:S05]  /*0540*/  STG.E desc[UR6][R2.64], R11 ;  /* 0x0000000b02007986 */ /* 0x0007ea000c101906 */
[----:B------:R-:W-:Y:S05]  /*0550*/  @P1 BRA `(.L_x_1) ;  /* 0xfffffffc00241947 */ /* 0x000fea000383ffff */
.L_x_0:
[----:B------:R-:W-:Y:S05]  /*0560*/  @!P0 EXIT ;  /* 0x000000000000894d */ /* 0x000fea0003800000 */
[----:B------:R-:W-:Y:S02]  /*0570*/  ISETP.GE.U32.AND P0, PT, R12, 0x8, PT ;  /* 0x000000080c00780c */ /* 0x000fe40003f06070 */
[----:B------:R-:W-:-:S04]  /*0580*/  LOP3.LUT R10, R6, 0x7, RZ, 0xc0, !PT ;  /* 0x00000007060a7812 */ /* 0x000fc800078ec0ff */
[----:B------:R-:W-:-:S07]  /*0590*/  ISETP.NE.AND P1, PT, R10, RZ, PT ;  /* 0x000000ff0a00720c */ /* 0x000fce0003f25270 */
[----:B------:R-:W-:Y:S06]  /*05a0*/  @!P0 BRA `(.L_x_2) ;  /* 0x0000000000708947 */ /* 0x000fec0003800000 */
[----:B------:R-:W1:Y:S01]  /*05b0*/  LDC.64 R4, c[0x0][0x380] ;  /* 0x0000e000ff047b82 */ /* 0x000e620000000a00 */
[----:B------:R-:W-:-:S05]  /*05c0*/  IADD3 R9, PT, PT, R0, R7, RZ ;  /* 0x0000000700097210 */ /* 0x000fca0007ffe0ff */
[----:B-1----:R-:W-:-:S05]  /*05d0*/  IMAD.WIDE R4, R9, 0x4, R4 ;  /* 0x0000000409047825 */ /* 0x002fca00078e0204 */
[----:B------:R-:W3:Y:S02]  /*05e0*/  LDG.E R8, desc[UR6][R4.64] ;  /* 0x0000000604087981 */ /* 0x000ee4000c1e1900 */
[----:B---3--:R-:W-:-:S05]  /*05f0*/  FADD R11, R11, R8 ;  /* 0x000000080b0b7221 */ /* 0x008fca0000000000 */
[----:B------:R-:W-:Y:S04]  /*0600*/  STG.E desc[UR6][R2.64], R11 ;  /* 0x0000000b02007986 */ /* 0x000fe8000c101906 */
[----:B------:R-:W2:Y:S02]  /*0610*/  LDG.E R8, desc[UR6][R4.64+0x4] ;  /* 0x0000040604087981 */ /* 0x000ea4000c1e1900 */
[----:B--2---:R-:W-:-:S05]  /*0620*/  FADD R9, R11, R8 ;  /* 0x000000080b097221 */ /* 0x004fca0000000000 */
[----:B------:R1:W-:Y:S04]  /*0630*/  STG.E desc[UR6][R2.64], R9 ;  /* 0x0000000902007986 */ /* 0x0003e8000c101906 */
[----:B------:R-:W2:Y:S02]  /*0640*/  LDG.E R8, desc[UR6][R4.64+0x8] ;  /* 0x0000080604087981 */ /* 0x000ea4000c1e1900 */
[----:B--2---:R-:W-:-:S05]  /*0650*/  FADD R13, R9, R8 ;  /* 0x00000008090d7221 */ /* 0x004fca0000000000 */
[----:B------:R2:W-:Y:S04]  /*0660*/  STG.E desc[UR6][R2.64], R13 ;  /* 0x0000000d02007986 */ /* 0x0005e8000c101906 */
[----:B------:R-:W3:Y:S02]  /*0670*/  LDG.E R8, desc[UR6][R4.64+0xc] ;  /* 0x00000c0604087981 */ /* 0x000ee4000c1e1900 */
[----:B---3--:R-:W-:-:S05]  /*0680*/  FADD R15, R13, R8 ;  /* 0x000000080d0f7221 */ /* 0x008fca0000000000 */
[----:B------:R4:W-:Y:S04]  /*0690*/  STG.E desc[UR6][R2.64], R15 ;  /* 0x0000000f02007986 */ /* 0x0009e8000c101906 */
[----:B------:R-:W3:Y:S02]  /*06a0*/  LDG.E R8, desc[UR6][R4.64+0x10] ;  /* 0x0000100604087981 */ /* 0x000ee4000c1e1900 */
[----:B---3--:R-:W-:-:S05]  /*06b0*/  FADD R17, R15, R8 ;  /* 0x000000080f117221 */ /* 0x008fca0000000000 */
[----:B------:R4:W-:Y:S04]  /*06c0*/  STG.E desc[UR6][R2.64], R17 ;  /* 0x0000001102007986 */ /* 0x0009e8000c101906 */
[----:B------:R-:W1:Y:S02]  /*06d0*/  LDG.E R8, desc[UR6][R4.64+0x14] ;  /* 0x0000140604087981 */ /* 0x000e64000c1e1900 */
[----:B-1----:R-:W-:-:S05]  /*06e0*/  FADD R9, R17, R8 ;  /* 0x0000000811097221 */ /* 0x002fca0000000000 */
[----:B------:R4:W-:Y:S04]  /*06f0*/  STG.E desc[UR6][R2.64], R9 ;  /* 0x0000000902007986 */ /* 0x0009e8000c101906 */
[----:B------:R-:W2:Y:S02]  /*0700*/  LDG.E R8, desc[UR6][R4.64+0x18] ;  /* 0x0000180604087981 */ /* 0x000ea4000c1e1900 */
[----:B--2---:R-:W-:-:S05]  /*0710*/  FADD R13, R9, R8 ;  /* 0x00000008090d7221 */ /* 0x004fca0000000000 */
[----:B------:R4:W-:Y:S04]  /*0720*/  STG.E desc[UR6][R2.64], R13 ;  /* 0x0000000d02007986 */ /* 0x0009e8000c101906 */
[----:B------:R-:W2:Y:S01]  /*0730*/  LDG.E R8, desc[UR6][R4.64+0x1c] ;  /* 0x00001c0604087981 */ /* 0x000ea2000c1e1900 */
[----:B------:R-:W-:Y:S01]  /*0740*/  IADD3 R7, PT, PT, R7, 0x8, RZ ;  /* 0x0000000807077810 */ /* 0x000fe20007ffe0ff */
[----:B--2---:R-:W-:-:S05]  /*0750*/  FADD R11, R13, R8 ;  /* 0x000000080d0b7221 */ /* 0x004fca0000000000 */
[----:B------:R4:W-:Y:S02]  /*0760*/  STG.E desc[UR6][R2.64], R11 ;  /* 0x0000000b02007986 */ /* 0x0009e4000c101906 */
.L_x_2:
[----:B------:R-:W-:Y:S05]  /*0770*/  @!P1 EXIT ;  /* 0x000000000000994d */ /* 0x000fea0003800000 */
[----:B------:R-:W-:Y:S02]  /*0780*/  ISETP.GE.U32.AND P0, PT, R10, 0x4, PT ;  /* 0x000000040a00780c */ /* 0x000fe40003f06070 */
[----:B------:R-:W-:-:S04]  /*0790*/  LOP3.LUT R6, R6, 0x3, RZ, 0xc0, !PT ;  /* 0x0000000306067812 */ /* 0x000fc800078ec0ff */
[----:B------:R-:W-:-:S07]  /*07a0*/  ISETP.NE.AND P1, PT, R6, RZ, PT ;  /* 0x000000ff0600720c */ /* 0x000fce0003f25270 */
[----:B------:R-:W-:Y:S06]  /*07b0*/  @!P0 BRA `(.L_x_3) ;  /* 0x0000000000408947 */ /* 0x000fec0003800000 */
[----:B------:R-:W1:Y:S01]  /*07c0*/  LDC.64 R4, c[0x0][0x380] ;  /* 0x0000e000ff047b82 */ /* 0x000e620000000a00 */
[----:B----4-:R-:W-:-:S05]  /*07d0*/  IADD3 R9, PT, PT, R0, R7, RZ ;  /* 0x0000000700097210 */ /* 0x010fca0007ffe0ff */
[----:B-1----:R-:W-:-:S05]  /*07e0*/  IMAD.WIDE R4, R9, 0x4, R4 ;  /* 0x0000000409047825 */ /* 0x002fca00078e0204 */
[----:B------:R-:W2:Y:S02]  /*07f0*/  LDG.E R8, desc[UR6][R4.64] ;  /* 0x0000000604087981 */ /* 0x000ea4000c1e1900 */
[----:B--2---:R-:W-:-:S05]  /*0800*/  FADD R9, R11, R8 ;  /* 0x000000080b097221 */ /* 0x004fca0000000000 */
[----:B------:R1:W-:Y:S04]  /*0810*/  STG.E desc[UR6][R2.64], R9 ;  /* 0x0000000902007986 */ /* 0x0003e8000c101906 */
[----:B------:R-:W3:Y:S02]  /*0820*/  LDG.E R8, desc[UR6][R4.64+0x4] ;  /* 0x0000040604087981 */ /* 0x000ee4000c1e1900 */
[----:B---3--:R-:W-:-:S05]  /*0830*/  FADD R13, R9, R8 ;  /* 0x00000008090d7221 */ /* 0x008fca0000000000 */
        /* <DEDUP_REMOVED lines=8> */
.L_x_3:
[----:B------:R-:W-:Y:S05]  /*08c0*/  @!P1 EXIT ;  /* 0x000000000000994d */ /* 0x000fea0003800000 */
[----:B-1--4-:R-:W1:Y:S01]  /*08d0*/  LDC.64 R8, c[0x0][0x380] ;  /* 0x0000e000ff087b82 */ /* 0x012e620000000a00 */
[----:B------:R-:W-:Y:S02]  /*08e0*/  IADD3 R7, PT, PT, R0, R7, RZ ;  /* 0x0000000700077210 */ /* 0x000fe40007ffe0ff */
[----:B------:R-:W-:-:S07]  /*08f0*/  IADD3 R6, PT, PT, -R6, RZ, RZ ;  /* 0x000000ff06067210 */ /* 0x000fce0007ffe1ff */
.L_x_4:
[----:B-1----:R-:W-:-:S06]  /*0900*/  IMAD.WIDE R4, R7, 0x4, R8 ;  /* 0x0000000407047825 */ /* 0x002fcc00078e0208 */
[----:B------:R-:W3:Y:S01]  /*0910*/  LDG.E R4, desc[UR6][R4.64] ;  /* 0x0000000604047981 */ /* 0x000ee2000c1e1900 */
[----:B------:R-:W-:Y:S02]  /*0920*/  IADD3 R6, PT, PT, R6, 0x1, RZ ;  /* 0x0000000106067810 */ /* 0x000fe40007ffe0ff */
[----:B------:R-:W-:Y:S02]  /*0930*/  IADD3 R7, PT, PT, R7, 0x1, RZ ;  /* 0x0000000107077810 */ /* 0x000fe40007ffe0ff */
[----:B------:R-:W-:Y:S01]  /*0940*/  ISETP.NE.AND P0, PT, R6, RZ, PT ;  /* 0x000000ff0600720c */ /* 0x000fe20003f05270 */
[----:B--23--:R-:W-:-:S05]  /*0950*/  FADD R11, R4, R11 ;  /* 0x0000000b040b7221 */ /* 0x00cfca0000000000 */
[----:B------:R2:W-:Y:S07]  /*0960*/  STG.E desc[UR6][R2.64], R11 ;  /* 0x0000000b02007986 */ /* 0x0005ee000c101906 */
[----:B------:R-:W-:Y:S05]  /*0970*/  @P0 BRA `(.L_x_4) ;  /* 0xfffffffc00e00947 */ /* 0x000fea000383ffff */
[----:B------:R-:W-:Y:S05]  /*0980*/  EXIT ;  /* 0x000000000000794d */ /* 0x000fea0003800000 */
.L_x_5:
[----:B------:R-:W-:-:S00]  /*0990*/  BRA `(.L_x_5) ;  /* 0xfffffffc00fc7947 */ /* 0x000fc0000383ffff */
[----:B------:R-:W-:-:S00]  /*09a0*/  NOP ;  /* 0x0000000000007918 */ /* 0x000fc00000000000 */
        /* <DEDUP_REMOVED lines=13> */
.L_x_6:


//--------------------- .nv.shared.reserved.0     --------------------------
	.section	.nv.shared.reserved.0,"aw",@nobits
	.weak		__nv_reservedSMEM_offset_0_alias
	.size		__nv_reservedSMEM_offset_0_alias, 0, 64
	.other		__nv_reservedSMEM_offset_0_alias,@"STO_CUDA_RESERVED_SHARED STV_DEFAULT"
__nv_reservedSMEM_offset_0_alias:
	.zero		0
	.zero		64


//--------------------- .nv.constant0._Z19add_rows_gpu_kernelPfS_ii --------------------------
	.section	.nv.constant0._Z19add_rows_gpu_kernelPfS_ii,"a",@progbits
	.sectionflags	@""
	.align	4
.nv.constant0._Z19add_rows_gpu_kernelPfS_ii:
	.zero		920


//--------------------- SYMBOLS --------------------------

	.type		.nv.reservedSmem.offset0,@object
	.size		.nv.reservedSmem.offset0,0x4
